//
// Generated by NVIDIA NVVM Compiler
//
// Compiler Build ID: CL-36424714
// Cuda compilation tools, release 13.0, V13.0.88
// Based on NVVM 20.0.0
//

.version 9.0
.target sm_100
.address_size 64

	// .globl	_Z10hello_cudav
.extern .func  (.param .b32 func_retval0) vprintf
(
	.param .b64 vprintf_param_0,
	.param .b64 vprintf_param_1
)
;
.global .align 1 .b8 $str[106] = {72, 101, 108, 108, 111, 32, 67, 117, 100, 97, 32, 98, 108, 111, 99, 107, 73, 100, 120, 46, 120, 61, 37, 100, 44, 32, 98, 108, 111, 99, 107, 73, 100, 120, 46, 121, 61, 37, 100, 44, 32, 98, 108, 111, 99, 107, 73, 100, 120, 46, 122, 61, 37, 100, 32, 60, 62, 32, 116, 104, 114, 101, 97, 100, 73, 100, 120, 46, 120, 61, 37, 100, 44, 32, 116, 104, 114, 101, 97, 100, 73, 100, 120, 46, 121, 61, 37, 100, 44, 32, 116, 104, 114, 101, 97, 100, 73, 100, 120, 46, 122, 61, 37, 100, 10};
.global .align 1 .b8 $str$1[26] = {116, 104, 114, 101, 97, 100, 73, 100, 120, 58, 32, 37, 100, 44, 32, 118, 97, 108, 117, 101, 58, 32, 37, 100, 10};
.global .align 1 .b8 $str$2[49] = {98, 108, 111, 99, 107, 73, 100, 120, 46, 120, 61, 37, 100, 44, 32, 116, 104, 114, 101, 97, 100, 73, 100, 120, 46, 120, 61, 37, 100, 44, 32, 103, 105, 100, 61, 37, 100, 44, 32, 118, 97, 108, 117, 101, 61, 37, 100, 10};
.global .align 1 .b8 $str$3[26] = {116, 105, 100, 61, 37, 100, 44, 32, 103, 105, 100, 61, 37, 100, 44, 32, 118, 97, 108, 117, 101, 61, 37, 100, 10};
.global .align 1 .b8 $str$4[51] = {98, 108, 111, 99, 107, 40, 37, 100, 44, 37, 100, 44, 37, 100, 41, 32, 116, 104, 114, 101, 97, 100, 40, 37, 100, 44, 37, 100, 44, 37, 100, 41, 32, 103, 105, 100, 61, 37, 100, 44, 32, 118, 97, 108, 117, 101, 61, 37, 100, 10};

.visible .entry _Z10hello_cudav()
{
	.local .align 8 .b8 	__local_depot0[24];
	.reg .b64 	%SP;
	.reg .b64 	%SPL;
	.reg .b32 	%r<9>;
	.reg .b64 	%rd<5>;

	mov.u64 	%SPL, __local_depot0;
	cvta.local.u64 	%SP, %SPL;
	add.u64 	%rd1, %SP, 0;
	add.u64 	%rd2, %SPL, 0;
	mov.u32 	%r1, %ctaid.x;
	mov.u32 	%r2, %ctaid.y;
	mov.u32 	%r3, %ctaid.z;
	mov.u32 	%r4, %tid.x;
	mov.u32 	%r5, %tid.y;
	mov.u32 	%r6, %tid.z;
	st.local.v2.u32 	[%rd2], {%r1, %r2};
	st.local.v2.u32 	[%rd2+8], {%r3, %r4};
	st.local.v2.u32 	[%rd2+16], {%r5, %r6};
	mov.u64 	%rd3, $str;
	cvta.global.u64 	%rd4, %rd3;
	{ // callseq 0, 0
	.param .b64 param0;
	st.param.b64 	[param0], %rd4;
	.param .b64 param1;
	st.param.b64 	[param1], %rd1;
	.param .b32 retval0;
	call.uni (retval0), 
	vprintf, 
	(
	param0, 
	param1
	);
	ld.param.b32 	%r7, [retval0];
	} // callseq 0
	ret;

}
	// .globl	_Z25unique_idx_calc_threadIdxPi
.visible .entry _Z25unique_idx_calc_threadIdxPi(
	.param .u64 .ptr .align 1 _Z25unique_idx_calc_threadIdxPi_param_0
)
{
	.local .align 8 .b8 	__local_depot1[8];
	.reg .b64 	%SP;
	.reg .b64 	%SPL;
	.reg .b32 	%r<5>;
	.reg .b64 	%rd<9>;

	mov.u64 	%SPL, __local_depot1;
	cvta.local.u64 	%SP, %SPL;
	ld.param.u64 	%rd1, [_Z25unique_idx_calc_threadIdxPi_param_0];
	cvta.to.global.u64 	%rd2, %rd1;
	add.u64 	%rd3, %SP, 0;
	add.u64 	%rd4, %SPL, 0;
	mov.u32 	%r1, %tid.x;
	mul.wide.u32 	%rd5, %r1, 4;
	add.s64 	%rd6, %rd2, %rd5;
	ld.global.u32 	%r2, [%rd6];
	st.local.v2.u32 	[%rd4], {%r1, %r2};
	mov.u64 	%rd7, $str$1;
	cvta.global.u64 	%rd8, %rd7;
	{ // callseq 1, 0
	.param .b64 param0;
	st.param.b64 	[param0], %rd8;
	.param .b64 param1;
	st.param.b64 	[param1], %rd3;
	.param .b32 retval0;
	call.uni (retval0), 
	vprintf, 
	(
	param0, 
	param1
	);
	ld.param.b32 	%r3, [retval0];
	} // callseq 1
	ret;

}
	// .globl	_Z22unique_gid_calculationPi
.visible .entry _Z22unique_gid_calculationPi(
	.param .u64 .ptr .align 1 _Z22unique_gid_calculationPi_param_0
)
{
	.local .align 16 .b8 	__local_depot2[16];
	.reg .b64 	%SP;
	.reg .b64 	%SPL;
	.reg .b32 	%r<8>;
	.reg .b64 	%rd<9>;

	mov.u64 	%SPL, __local_depot2;
	cvta.local.u64 	%SP, %SPL;
	ld.param.u64 	%rd1, [_Z22unique_gid_calculationPi_param_0];
	cvta.to.global.u64 	%rd2, %rd1;
	add.u64 	%rd3, %SP, 0;
	add.u64 	%rd4, %SPL, 0;
	mov.u32 	%r1, %tid.x;
	mov.u32 	%r2, %ctaid.x;
	mov.u32 	%r3, %ntid.x;
	mad.lo.s32 	%r4, %r2, %r3, %r1;
	mul.wide.s32 	%rd5, %r4, 4;
	add.s64 	%rd6, %rd2, %rd5;
	ld.global.u32 	%r5, [%rd6];
	st.local.v4.u32 	[%rd4], {%r2, %r1, %r4, %r5};
	mov.u64 	%rd7, $str$2;
	cvta.global.u64 	%rd8, %rd7;
	{ // callseq 2, 0
	.param .b64 param0;
	st.param.b64 	[param0], %rd8;
	.param .b64 param1;
	st.param.b64 	[param1], %rd3;
	.param .b32 retval0;
	call.uni (retval0), 
	vprintf, 
	(
	param0, 
	param1
	);
	ld.param.b32 	%r6, [retval0];
	} // callseq 2
	ret;

}
	// .globl	_Z25unique_gid_calculation_2dPi
.visible .entry _Z25unique_gid_calculation_2dPi(
	.param .u64 .ptr .align 1 _Z25unique_gid_calculation_2dPi_param_0
)
{
	.local .align 16 .b8 	__local_depot3[16];
	.reg .b64 	%SP;
	.reg .b64 	%SPL;
	.reg .b32 	%r<11>;
	.reg .b64 	%rd<9>;

	mov.u64 	%SPL, __local_depot3;
	cvta.local.u64 	%SP, %SPL;
	ld.param.u64 	%rd1, [_Z25unique_gid_calculation_2dPi_param_0];
	cvta.to.global.u64 	%rd2, %rd1;
	add.u64 	%rd3, %SP, 0;
	add.u64 	%rd4, %SPL, 0;
	mov.u32 	%r1, %tid.x;
	mov.u32 	%r2, %ctaid.x;
	mov.u32 	%r3, %ntid.x;
	mov.u32 	%r4, %nctaid.x;
	mov.u32 	%r5, %ctaid.y;
	mad.lo.s32 	%r6, %r5, %r4, %r2;
	mad.lo.s32 	%r7, %r6, %r3, %r1;
	mul.wide.s32 	%rd5, %r7, 4;
	add.s64 	%rd6, %rd2, %rd5;
	ld.global.u32 	%r8, [%rd6];
	st.local.v4.u32 	[%rd4], {%r2, %r1, %r7, %r8};
	mov.u64 	%rd7, $str$2;
	cvta.global.u64 	%rd8, %rd7;
	{ // callseq 3, 0
	.param .b64 param0;
	st.param.b64 	[param0], %rd8;
	.param .b64 param1;
	st.param.b64 	[param1], %rd3;
	.param .b32 retval0;
	call.uni (retval0), 
	vprintf, 
	(
	param0, 
	param1
	);
	ld.param.b32 	%r9, [retval0];
	} // callseq 3
	ret;

}
	// .globl	_Z28unique_gid_calculation_2d_2dPi
.visible .entry _Z28unique_gid_calculation_2d_2dPi(
	.param .u64 .ptr .align 1 _Z28unique_gid_calculation_2d_2dPi_param_0
)
{
	.local .align 16 .b8 	__local_depot4[16];
	.reg .b64 	%SP;
	.reg .b64 	%SPL;
	.reg .b32 	%r<14>;
	.reg .b64 	%rd<9>;

	mov.u64 	%SPL, __local_depot4;
	cvta.local.u64 	%SP, %SPL;
	ld.param.u64 	%rd1, [_Z28unique_gid_calculation_2d_2dPi_param_0];
	cvta.to.global.u64 	%rd2, %rd1;
	add.u64 	%rd3, %SP, 0;
	add.u64 	%rd4, %SPL, 0;
	mov.u32 	%r1, %tid.y;
	mov.u32 	%r2, %ntid.x;
	mov.u32 	%r3, %tid.x;
	mov.u32 	%r4, %ntid.y;
	mov.u32 	%r5, %ctaid.x;
	mov.u32 	%r6, %nctaid.x;
	mov.u32 	%r7, %ctaid.y;
	mad.lo.s32 	%r8, %r7, %r6, %r5;
	mad.lo.s32 	%r9, %r8, %r4, %r1;
	mad.lo.s32 	%r10, %r9, %r2, %r3;
	mul.wide.s32 	%rd5, %r10, 4;
	add.s64 	%rd6, %rd2, %rd5;
	ld.global.u32 	%r11, [%rd6];
	st.local.v4.u32 	[%rd4], {%r5, %r3, %r10, %r11};
	mov.u64 	%rd7, $str$2;
	cvta.global.u64 	%rd8, %rd7;
	{ // callseq 4, 0
	.param .b64 param0;
	st.param.b64 	[param0], %rd8;
	.param .b64 param1;
	st.param.b64 	[param1], %rd3;
	.param .b32 retval0;
	call.uni (retval0), 
	vprintf, 
	(
	param0, 
	param1
	);
	ld.param.b32 	%r12, [retval0];
	} // callseq 4
	ret;

}
	// .globl	_Z25unique_gid_calculation_3dPi
.visible .entry _Z25unique_gid_calculation_3dPi(
	.param .u64 .ptr .align 1 _Z25unique_gid_calculation_3dPi_param_0
)
{
	.local .align 8 .b8 	__local_depot5[16];
	.reg .b64 	%SP;
	.reg .b64 	%SPL;
	.reg .b32 	%r<11>;
	.reg .b64 	%rd<9>;

	mov.u64 	%SPL, __local_depot5;
	cvta.local.u64 	%SP, %SPL;
	ld.param.u64 	%rd1, [_Z25unique_gid_calculation_3dPi_param_0];
	cvta.to.global.u64 	%rd2, %rd1;
	add.u64 	%rd3, %SP, 0;
	add.u64 	%rd4, %SPL, 0;
	mov.u32 	%r1, %ntid.x;
	mov.u32 	%r2, %ntid.y;
	mov.u32 	%r3, %tid.z;
	mov.u32 	%r4, %tid.y;
	mov.u32 	%r5, %tid.x;
	mad.lo.s32 	%r6, %r3, %r2, %r4;
	mad.lo.s32 	%r7, %r6, %r1, %r5;
	mul.wide.u32 	%rd5, %r7, 4;
	add.s64 	%rd6, %rd2, %rd5;
	ld.global.u32 	%r8, [%rd6];
	st.local.v2.u32 	[%rd4], {%r5, %r7};
	st.local.u32 	[%rd4+8], %r8;
	mov.u64 	%rd7, $str$3;
	cvta.global.u64 	%rd8, %rd7;
	{ // callseq 5, 0
	.param .b64 param0;
	st.param.b64 	[param0], %rd8;
	.param .b64 param1;
	st.param.b64 	[param1], %rd3;
	.param .b32 retval0;
	call.uni (retval0), 
	vprintf, 
	(
	param0, 
	param1
	);
	ld.param.b32 	%r9, [retval0];
	} // callseq 5
	ret;

}
	// .globl	_Z28unique_gid_calculation_3d_3dPi
.visible .entry _Z28unique_gid_calculation_3d_3dPi(
	.param .u64 .ptr .align 1 _Z28unique_gid_calculation_3d_3dPi_param_0
)
{
	.local .align 16 .b8 	__local_depot6[32];
	.reg .b64 	%SP;
	.reg .b64 	%SPL;
	.reg .b32 	%r<22>;
	.reg .b64 	%rd<9>;

	mov.u64 	%SPL, __local_depot6;
	cvta.local.u64 	%SP, %SPL;
	ld.param.u64 	%rd1, [_Z28unique_gid_calculation_3d_3dPi_param_0];
	cvta.to.global.u64 	%rd2, %rd1;
	add.u64 	%rd3, %SP, 0;
	add.u64 	%rd4, %SPL, 0;
	mov.u32 	%r1, %ntid.x;
	mov.u32 	%r2, %ntid.y;
	mul.lo.s32 	%r3, %r1, %r2;
	mov.u32 	%r4, %ntid.z;
	mul.lo.s32 	%r5, %r3, %r4;
	mov.u32 	%r6, %nctaid.x;
	mov.u32 	%r7, %nctaid.y;
	mov.u32 	%r8, %ctaid.z;
	mov.u32 	%r9, %ctaid.y;
	mov.u32 	%r10, %ctaid.x;
	mov.u32 	%r11, %tid.z;
	mov.u32 	%r12, %tid.y;
	mov.u32 	%r13, %tid.x;
	mad.lo.s32 	%r14, %r8, %r7, %r9;
	mad.lo.s32 	%r15, %r14, %r6, %r10;
	mad.lo.s32 	%r16, %r1, %r12, %r13;
	mad.lo.s32 	%r17, %r3, %r11, %r16;
	mad.lo.s32 	%r18, %r5, %r15, %r17;
	mul.wide.s32 	%rd5, %r18, 4;
	add.s64 	%rd6, %rd2, %rd5;
	ld.global.u32 	%r19, [%rd6];
	st.local.v4.u32 	[%rd4], {%r10, %r9, %r8, %r13};
	st.local.v4.u32 	[%rd4+16], {%r12, %r11, %r18, %r19};
	mov.u64 	%rd7, $str$4;
	cvta.global.u64 	%rd8, %rd7;
	{ // callseq 6, 0
	.param .b64 param0;
	st.param.b64 	[param0], %rd8;
	.param .b64 param1;
	st.param.b64 	[param1], %rd3;
	.param .b32 retval0;
	call.uni (retval0), 
	vprintf, 
	(
	param0, 
	param1
	);
	ld.param.b32 	%r20, [retval0];
	} // callseq 6
	ret;

}


// ===== COMPILED SASS (sm_100) =====

	.target	sm_100

	.elftype	@"ET_EXEC"


//--------------------- .note.nv.tkinfo           --------------------------
	.section	.note.nv.tkinfo,"",@"SHT_NOTE"
	.sectionflags	@"SHF_NOTE_NV_TKINFO"
	.tkinfo
        /*0018*/ 	.word	0x00000002
        /*0030*/ 	.string	""
        /*0030*/ 	.string	"ptxas"
        /*0030*/ 	.string	"Cuda compilation tools, release 13.0, V13.0.88"
        /*0030*/ 	.string	"Build cuda_13.0.r13.0/compiler.36424714_0"
        /*0030*/ 	.string	"-arch sm_100 -m 64 "



//--------------------- .note.nv.cuinfo           --------------------------
	.section	.note.nv.cuinfo,"",@"SHT_NOTE"
	.sectionflags	@"SHF_NOTE_NV_CUINFO"
        /*0018*/ 	.short	0x0002
        /*001a*/ 	.short	0x0064
        /*001c*/ 	.short	0x0082
	.zero		2


//--------------------- .nv.info                  --------------------------
	.section	.nv.info,"",@"SHT_CUDA_INFO"
	.align	4


	//----- nvinfo : EIATTR_REGCOUNT
	.align		4
        /*0000*/ 	.byte	0x04, 0x2f
        /*0002*/ 	.short	(.L_6 - .L_5)
	.align		4
.L_5:
        /*0004*/ 	.word	index@(_Z10hello_cudav)
        /*0008*/ 	.word	0x00000018


	//----- nvinfo : EIATTR_FRAME_SIZE
	.align		4
.L_6:
        /*000c*/ 	.byte	0x04, 0x11
        /*000e*/ 	.short	(.L_8 - .L_7)
	.align		4
.L_7:
        /*0010*/ 	.word	index@(_Z10hello_cudav)
        /*0014*/ 	.word	0x00000018


	//----- nvinfo : EIATTR_REGCOUNT
	.align		4
.L_8:
        /*0018*/ 	.byte	0x04, 0x2f
        /*001a*/ 	.short	(.L_10 - .L_9)
	.align		4
.L_9:
        /*001c*/ 	.word	index@(_Z25unique_idx_calc_threadIdxPi)
        /*0020*/ 	.word	0x00000018


	//----- nvinfo : EIATTR_FRAME_SIZE
	.align		4
.L_10:
        /*0024*/ 	.byte	0x04, 0x11
        /*0026*/ 	.short	(.L_12 - .L_11)
	.align		4
.L_11:
        /*0028*/ 	.word	index@(_Z25unique_idx_calc_threadIdxPi)
        /*002c*/ 	.word	0x00000008


	//----- nvinfo : EIATTR_REGCOUNT
	.align		4
.L_12:
        /*0030*/ 	.byte	0x04, 0x2f
        /*0032*/ 	.short	(.L_14 - .L_13)
	.align		4
.L_13:
        /*0034*/ 	.word	index@(_Z22unique_gid_calculationPi)
        /*0038*/ 	.word	0x00000018


	//----- nvinfo : EIATTR_FRAME_SIZE
	.align		4
.L_14:
        /*003c*/ 	.byte	0x04, 0x11
        /*003e*/ 	.short	(.L_16 - .L_15)
	.align		4
.L_15:
        /*0040*/ 	.word	index@(_Z22unique_gid_calculationPi)
        /*0044*/ 	.word	0x00000010


	//----- nvinfo : EIATTR_REGCOUNT
	.align		4
.L_16:
        /*0048*/ 	.byte	0x04, 0x2f
        /*004a*/ 	.short	(.L_18 - .L_17)
	.align		4
.L_17:
        /*004c*/ 	.word	index@(_Z25unique_gid_calculation_2dPi)
        /*0050*/ 	.word	0x00000018


	//----- nvinfo : EIATTR_FRAME_SIZE
	.align		4
.L_18:
        /*0054*/ 	.byte	0x04, 0x11
        /*0056*/ 	.short	(.L_20 - .L_19)
	.align		4
.L_19:
        /*0058*/ 	.word	index@(_Z25unique_gid_calculation_2dPi)
        /*005c*/ 	.word	0x00000010


	//----- nvinfo : EIATTR_REGCOUNT
	.align		4
.L_20:
        /*0060*/ 	.byte	0x04, 0x2f
        /*0062*/ 	.short	(.L_22 - .L_21)
	.align		4
.L_21:
        /*0064*/ 	.word	index@(_Z28unique_gid_calculation_2d_2dPi)
        /*0068*/ 	.word	0x00000018


	//----- nvinfo : EIATTR_FRAME_SIZE
	.align		4
.L_22:
        /*006c*/ 	.byte	0x04, 0x11
        /*006e*/ 	.short	(.L_24 - .L_23)
	.align		4
.L_23:
        /*0070*/ 	.word	index@(_Z28unique_gid_calculation_2d_2dPi)
        /*0074*/ 	.word	0x00000010


	//----- nvinfo : EIATTR_REGCOUNT
	.align		4
.L_24:
        /*0078*/ 	.byte	0x04, 0x2f
        /*007a*/ 	.short	(.L_26 - .L_25)
	.align		4
.L_25:
        /*007c*/ 	.word	index@(_Z25unique_gid_calculation_3dPi)
        /*0080*/ 	.word	0x00000018


	//----- nvinfo : EIATTR_FRAME_SIZE
	.align		4
.L_26:
        /*0084*/ 	.byte	0x04, 0x11
        /*0086*/ 	.short	(.L_28 - .L_27)
	.align		4
.L_27:
        /*0088*/ 	.word	index@(_Z25unique_gid_calculation_3dPi)
        /*008c*/ 	.word	0x00000010


	//----- nvinfo : EIATTR_REGCOUNT
	.align		4
.L_28:
        /*0090*/ 	.byte	0x04, 0x2f
        /*0092*/ 	.short	(.L_30 - .L_29)
	.align		4
.L_29:
        /*0094*/ 	.word	index@(_Z28unique_gid_calculation_3d_3dPi)
        /*0098*/ 	.word	0x00000018


	//----- nvinfo : EIATTR_FRAME_SIZE
	.align		4
.L_30:
        /*009c*/ 	.byte	0x04, 0x11
        /*009e*/ 	.short	(.L_32 - .L_31)
	.align		4
.L_31:
        /*00a0*/ 	.word	index@(_Z28unique_gid_calculation_3d_3dPi)
        /*00a4*/ 	.word	0x00000020


	//----- nvinfo : EIATTR_MIN_STACK_SIZE
	.align		4
.L_32:
        /*00a8*/ 	.byte	0x04, 0x12
        /*00aa*/ 	.short	(.L_34 - .L_33)
	.align		4
.L_33:
        /*00ac*/ 	.word	index@(_Z28unique_gid_calculation_3d_3dPi)
        /*00b0*/ 	.word	0x00000020


	//----- nvinfo : EIATTR_MIN_STACK_SIZE
	.align		4
.L_34:
        /*00b4*/ 	.byte	0x04, 0x12
        /*00b6*/ 	.short	(.L_36 - .L_35)
	.align		4
.L_35:
        /*00b8*/ 	.word	index@(_Z25unique_gid_calculation_3dPi)
        /*00bc*/ 	.word	0x00000010


	//----- nvinfo : EIATTR_MIN_STACK_SIZE
	.align		4
.L_36:
        /*00c0*/ 	.byte	0x04, 0x12
        /*00c2*/ 	.short	(.L_38 - .L_37)
	.align		4
.L_37:
        /*00c4*/ 	.word	index@(_Z28unique_gid_calculation_2d_2dPi)
        /*00c8*/ 	.word	0x00000010


	//----- nvinfo : EIATTR_MIN_STACK_SIZE
	.align		4
.L_38:
        /*00cc*/ 	.byte	0x04, 0x12
        /*00ce*/ 	.short	(.L_40 - .L_39)
	.align		4
.L_39:
        /*00d0*/ 	.word	index@(_Z25unique_gid_calculation_2dPi)
        /*00d4*/ 	.word	0x00000010


	//----- nvinfo : EIATTR_MIN_STACK_SIZE
	.align		4
.L_40:
        /*00d8*/ 	.byte	0x04, 0x12
        /*00da*/ 	.short	(.L_42 - .L_41)
	.align		4
.L_41:
        /*00dc*/ 	.word	index@(_Z22unique_gid_calculationPi)
        /*00e0*/ 	.word	0x00000010


	//----- nvinfo : EIATTR_MIN_STACK_SIZE
	.align		4
.L_42:
        /*00e4*/ 	.byte	0x04, 0x12
        /*00e6*/ 	.short	(.L_44 - .L_43)
	.align		4
.L_43:
        /*00e8*/ 	.word	index@(_Z25unique_idx_calc_threadIdxPi)
        /*00ec*/ 	.word	0x00000008


	//----- nvinfo : EIATTR_MIN_STACK_SIZE
	.align		4
.L_44:
        /*00f0*/ 	.byte	0x04, 0x12
        /*00f2*/ 	.short	(.L_46 - .L_45)
	.align		4
.L_45:
        /*00f4*/ 	.word	index@(_Z10hello_cudav)
        /*00f8*/ 	.word	0x00000018
.L_46:


//--------------------- .nv.compat                --------------------------
	.section	.nv.compat,"",@"SHT_CUDA_COMPAT_INFO"
	.align	4
        /*0000*/ 	.byte	0x02, 0x09, 0x00, 0x00, 0x02, 0x02, 0x01, 0x00, 0x02, 0x05, 0x05, 0x00, 0x03, 0x07, 0x01, 0x01
        /*0010*/ 	.byte	0x02, 0x03, 0x00, 0x00, 0x02, 0x06, 0x01, 0x00, 0x04, 0x0b, 0x08, 0x00, 0x09, 0x00, 0x00, 0x00
        /*0020*/ 	.byte	0x00, 0x00, 0x00, 0x00


//--------------------- .nv.info._Z28unique_gid_calculation_3d_3dPi --------------------------
	.section	.nv.info._Z28unique_gid_calculation_3d_3dPi,"",@"SHT_CUDA_INFO"
	.sectionflags	@""
	.align	4


	//----- nvinfo : EIATTR_CUDA_API_VERSION
	.align		4
        /*0000*/ 	.byte	0x04, 0x37
        /*0002*/ 	.short	(.L_48 - .L_47)
.L_47:
        /*0004*/ 	.word	0x00000082


	//----- nvinfo : EIATTR_KPARAM_INFO
	.align		4
.L_48:
        /*0008*/ 	.byte	0x04, 0x17
        /*000a*/ 	.short	(.L_50 - .L_49)
.L_49:
        /*000c*/ 	.word	0x00000000
        /*0010*/ 	.short	0x0000
        /*0012*/ 	.short	0x0000
        /*0014*/ 	.byte	0x00, 0xf5, 0x21, 0x00


	//----- nvinfo : EIATTR_SPARSE_MMA_MASK
	.align		4
.L_50:
        /*0018*/ 	.byte	0x03, 0x50
        /*001a*/ 	.short	0x0000


	//----- nvinfo : EIATTR_MAXREG_COUNT
	.align		4
        /*001c*/ 	.byte	0x03, 0x1b
        /*001e*/ 	.short	0x00ff


	//----- nvinfo : EIATTR_EXTERNS
	.align		4
        /*0020*/ 	.byte	0x04, 0x0f
        /*0022*/ 	.short	(.L_52 - .L_51)


	//   ....[0]....
	.align		4
.L_51:
        /*0024*/ 	.word	index@(vprintf)


	//----- nvinfo : EIATTR_MERCURY_ISA_VERSION
	.align		4
.L_52:
        /*0028*/ 	.byte	0x03, 0x5f
        /*002a*/ 	.short	0x0101


	//----- nvinfo : EIATTR_VRC_CTA_INIT_COUNT
	.align		4
        /*002c*/ 	.byte	0x02, 0x4a
	.zero		1
	.zero		1


	//----- nvinfo : EIATTR_SYSCALL_OFFSETS
	.align		4
        /*0030*/ 	.byte	0x04, 0x46
        /*0032*/ 	.short	(.L_54 - .L_53)


	//   ....[0]....
.L_53:
        /*0034*/ 	.word	0x00000240


	//----- nvinfo : EIATTR_EXIT_INSTR_OFFSETS
	.align		4
.L_54:
        /*0038*/ 	.byte	0x04, 0x1c
        /*003a*/ 	.short	(.L_56 - .L_55)


	//   ....[0]....
.L_55:
        /*003c*/ 	.word	0x00000250


	//----- nvinfo : EIATTR_CBANK_PARAM_SIZE
	.align		4
.L_56:
        /*0040*/ 	.byte	0x03, 0x19
        /*0042*/ 	.short	0x0008


	//----- nvinfo : EIATTR_PARAM_CBANK
	.align		4
        /*0044*/ 	.byte	0x04, 0x0a
        /*0046*/ 	.short	(.L_58 - .L_57)
	.align		4
.L_57:
        /*0048*/ 	.word	index@(.nv.constant0._Z28unique_gid_calculation_3d_3dPi)
        /*004c*/ 	.short	0x0380
        /*004e*/ 	.short	0x0008


	//----- nvinfo : EIATTR_SW_WAR
	.align		4
.L_58:
        /*0050*/ 	.byte	0x04, 0x36
        /*0052*/ 	.short	(.L_60 - .L_59)
.L_59:
        /*0054*/ 	.word	0x00000008
.L_60:


//--------------------- .nv.info._Z25unique_gid_calculation_3dPi --------------------------
	.section	.nv.info._Z25unique_gid_calculation_3dPi,"",@"SHT_CUDA_INFO"
	.sectionflags	@""
	.align	4


	//----- nvinfo : EIATTR_CUDA_API_VERSION
	.align		4
        /*0000*/ 	.byte	0x04, 0x37
        /*0002*/ 	.short	(.L_62 - .L_61)
.L_61:
        /*0004*/ 	.word	0x00000082


	//----- nvinfo : EIATTR_KPARAM_INFO
	.align		4
.L_62:
        /*0008*/ 	.byte	0x04, 0x17
        /*000a*/ 	.short	(.L_64 - .L_63)
.L_63:
        /*000c*/ 	.word	0x00000000
        /*0010*/ 	.short	0x0000
        /*0012*/ 	.short	0x0000
        /*0014*/ 	.byte	0x00, 0xf5, 0x21, 0x00


	//----- nvinfo : EIATTR_SPARSE_MMA_MASK
	.align		4
.L_64:
        /*0018*/ 	.byte	0x03, 0x50
        /*001a*/ 	.short	0x0000


	//----- nvinfo : EIATTR_MAXREG_COUNT
	.align		4
        /*001c*/ 	.byte	0x03, 0x1b
        /*001e*/ 	.short	0x00ff


	//----- nvinfo : EIATTR_EXTERNS
	.align		4
        /*0020*/ 	.byte	0x04, 0x0f
        /*0022*/ 	.short	(.L_66 - .L_65)


	//   ....[0]....
	.align		4
.L_65:
        /*0024*/ 	.word	index@(vprintf)


	//----- nvinfo : EIATTR_MERCURY_ISA_VERSION
	.align		4
.L_66:
        /*0028*/ 	.byte	0x03, 0x5f
        /*002a*/ 	.short	0x0101


	//----- nvinfo : EIATTR_VRC_CTA_INIT_COUNT
	.align		4
        /*002c*/ 	.byte	0x02, 0x4a
	.zero		1
	.zero		1


	//----- nvinfo : EIATTR_SYSCALL_OFFSETS
	.align		4
        /*0030*/ 	.byte	0x04, 0x46
        /*0032*/ 	.short	(.L_68 - .L_67)


	//   ....[0]....
.L_67:
        /*0034*/ 	.word	0x00000190


	//----- nvinfo : EIATTR_EXIT_INSTR_OFFSETS
	.align		4
.L_68:
        /*0038*/ 	.byte	0x04, 0x1c
        /*003a*/ 	.short	(.L_70 - .L_69)


	//   ....[0]....
.L_69:
        /*003c*/ 	.word	0x000001a0


	//----- nvinfo : EIATTR_CBANK_PARAM_SIZE
	.align		4
.L_70:
        /*0040*/ 	.byte	0x03, 0x19
        /*0042*/ 	.short	0x0008


	//----- nvinfo : EIATTR_PARAM_CBANK
	.align		4
        /*0044*/ 	.byte	0x04, 0x0a
        /*0046*/ 	.short	(.L_72 - .L_71)
	.align		4
.L_71:
        /*0048*/ 	.word	index@(.nv.constant0._Z25unique_gid_calculation_3dPi)
        /*004c*/ 	.short	0x0380
        /*004e*/ 	.short	0x0008


	//----- nvinfo : EIATTR_SW_WAR
	.align		4
.L_72:
        /*0050*/ 	.byte	0x04, 0x36
        /*0052*/ 	.short	(.L_74 - .L_73)
.L_73:
        /*0054*/ 	.word	0x00000008
.L_74:


//--------------------- .nv.info._Z28unique_gid_calculation_2d_2dPi --------------------------
	.section	.nv.info._Z28unique_gid_calculation_2d_2dPi,"",@"SHT_CUDA_INFO"
	.sectionflags	@""
	.align	4


	//----- nvinfo : EIATTR_CUDA_API_VERSION
	.align		4
        /*0000*/ 	.byte	0x04, 0x37
        /*0002*/ 	.short	(.L_76 - .L_75)
.L_75:
        /*0004*/ 	.word	0x00000082


	//----- nvinfo : EIATTR_KPARAM_INFO
	.align		4
.L_76:
        /*0008*/ 	.byte	0x04, 0x17
        /*000a*/ 	.short	(.L_78 - .L_77)
.L_77:
        /*000c*/ 	.word	0x00000000
        /*0010*/ 	.short	0x0000
        /*0012*/ 	.short	0x0000
        /*0014*/ 	.byte	0x00, 0xf5, 0x21, 0x00


	//----- nvinfo : EIATTR_SPARSE_MMA_MASK
	.align		4
.L_78:
        /*0018*/ 	.byte	0x03, 0x50
        /*001a*/ 	.short	0x0000


	//----- nvinfo : EIATTR_MAXREG_COUNT
	.align		4
        /*001c*/ 	.byte	0x03, 0x1b
        /*001e*/ 	.short	0x00ff


	//----- nvinfo : EIATTR_EXTERNS
	.align		4
        /*0020*/ 	.byte	0x04, 0x0f
        /*0022*/ 	.short	(.L_80 - .L_79)


	//   ....[0]....
	.align		4
.L_79:
        /*0024*/ 	.word	index@(vprintf)


	//----- nvinfo : EIATTR_MERCURY_ISA_VERSION
	.align		4
.L_80:
        /*0028*/ 	.byte	0x03, 0x5f
        /*002a*/ 	.short	0x0101


	//----- nvinfo : EIATTR_VRC_CTA_INIT_COUNT
	.align		4
        /*002c*/ 	.byte	0x02, 0x4a
	.zero		1
	.zero		1


	//----- nvinfo : EIATTR_SYSCALL_OFFSETS
	.align		4
        /*0030*/ 	.byte	0x04, 0x46
        /*0032*/ 	.short	(.L_82 - .L_81)


	//   ....[0]....
.L_81:
        /*0034*/ 	.word	0x000001b0


	//----- nvinfo : EIATTR_EXIT_INSTR_OFFSETS
	.align		4
.L_82:
        /*0038*/ 	.byte	0x04, 0x1c
        /*003a*/ 	.short	(.L_84 - .L_83)


	//   ....[0]....
.L_83:
        /*003c*/ 	.word	0x000001c0


	//----- nvinfo : EIATTR_CBANK_PARAM_SIZE
	.align		4
.L_84:
        /*0040*/ 	.byte	0x03, 0x19
        /*0042*/ 	.short	0x0008


	//----- nvinfo : EIATTR_PARAM_CBANK
	.align		4
        /*0044*/ 	.byte	0x04, 0x0a
        /*0046*/ 	.short	(.L_86 - .L_85)
	.align		4
.L_85:
        /*0048*/ 	.word	index@(.nv.constant0._Z28unique_gid_calculation_2d_2dPi)
        /*004c*/ 	.short	0x0380
        /*004e*/ 	.short	0x0008


	//----- nvinfo : EIATTR_SW_WAR
	.align		4
.L_86:
        /*0050*/ 	.byte	0x04, 0x36
        /*0052*/ 	.short	(.L_88 - .L_87)
.L_87:
        /*0054*/ 	.word	0x00000008
.L_88:


//--------------------- .nv.info._Z25unique_gid_calculation_2dPi --------------------------
	.section	.nv.info._Z25unique_gid_calculation_2dPi,"",@"SHT_CUDA_INFO"
	.sectionflags	@""
	.align	4


	//----- nvinfo : EIATTR_CUDA_API_VERSION
	.align		4
        /*0000*/ 	.byte	0x04, 0x37
        /*0002*/ 	.short	(.L_90 - .L_89)
.L_89:
        /*0004*/ 	.word	0x00000082


	//----- nvinfo : EIATTR_KPARAM_INFO
	.align		4
.L_90:
        /*0008*/ 	.byte	0x04, 0x17
        /*000a*/ 	.short	(.L_92 - .L_91)
.L_91:
        /*000c*/ 	.word	0x00000000
        /*0010*/ 	.short	0x0000
        /*0012*/ 	.short	0x0000
        /*0014*/ 	.byte	0x00, 0xf5, 0x21, 0x00


	//----- nvinfo : EIATTR_SPARSE_MMA_MASK
	.align		4
.L_92:
        /*0018*/ 	.byte	0x03, 0x50
        /*001a*/ 	.short	0x0000


	//----- nvinfo : EIATTR_MAXREG_COUNT
	.align		4
        /*001c*/ 	.byte	0x03, 0x1b
        /*001e*/ 	.short	0x00ff


	//----- nvinfo : EIATTR_EXTERNS
	.align		4
        /*0020*/ 	.byte	0x04, 0x0f
        /*0022*/ 	.short	(.L_94 - .L_93)


	//   ....[0]....
	.align		4
.L_93:
        /*0024*/ 	.word	index@(vprintf)


	//----- nvinfo : EIATTR_MERCURY_ISA_VERSION
	.align		4
.L_94:
        /*0028*/ 	.byte	0x03, 0x5f
        /*002a*/ 	.short	0x0101


	//----- nvinfo : EIATTR_VRC_CTA_INIT_COUNT
	.align		4
        /*002c*/ 	.byte	0x02, 0x4a
	.zero		1
	.zero		1


	//----- nvinfo : EIATTR_SYSCALL_OFFSETS
	.align		4
        /*0030*/ 	.byte	0x04, 0x46
        /*0032*/ 	.short	(.L_96 - .L_95)


	//   ....[0]....
.L_95:
        /*0034*/ 	.word	0x00000180


	//----- nvinfo : EIATTR_EXIT_INSTR_OFFSETS
	.align		4
.L_96:
        /*0038*/ 	.byte	0x04, 0x1c
        /*003a*/ 	.short	(.L_98 - .L_97)


	//   ....[0]....
.L_97:
        /*003c*/ 	.word	0x00000190


	//----- nvinfo : EIATTR_CBANK_PARAM_SIZE
	.align		4
.L_98:
        /*0040*/ 	.byte	0x03, 0x19
        /*0042*/ 	.short	0x0008


	//----- nvinfo : EIATTR_PARAM_CBANK
	.align		4
        /*0044*/ 	.byte	0x04, 0x0a
        /*0046*/ 	.short	(.L_100 - .L_99)
	.align		4
.L_99:
        /*0048*/ 	.word	index@(.nv.constant0._Z25unique_gid_calculation_2dPi)
        /*004c*/ 	.short	0x0380
        /*004e*/ 	.short	0x0008


	//----- nvinfo : EIATTR_SW_WAR
	.align		4
.L_100:
        /*0050*/ 	.byte	0x04, 0x36
        /*0052*/ 	.short	(.L_102 - .L_101)
.L_101:
        /*0054*/ 	.word	0x00000008
.L_102:


//--------------------- .nv.info._Z22unique_gid_calculationPi --------------------------
	.section	.nv.info._Z22unique_gid_calculationPi,"",@"SHT_CUDA_INFO"
	.sectionflags	@""
	.align	4


	//----- nvinfo : EIATTR_CUDA_API_VERSION
	.align		4
        /*0000*/ 	.byte	0x04, 0x37
        /*0002*/ 	.short	(.L_104 - .L_103)
.L_103:
        /*0004*/ 	.word	0x00000082


	//----- nvinfo : EIATTR_KPARAM_INFO
	.align		4
.L_104:
        /*0008*/ 	.byte	0x04, 0x17
        /*000a*/ 	.short	(.L_106 - .L_105)
.L_105:
        /*000c*/ 	.word	0x00000000
        /*0010*/ 	.short	0x0000
        /*0012*/ 	.short	0x0000
        /*0014*/ 	.byte	0x00, 0xf5, 0x21, 0x00


	//----- nvinfo : EIATTR_SPARSE_MMA_MASK
	.align		4
.L_106:
        /*0018*/ 	.byte	0x03, 0x50
        /*001a*/ 	.short	0x0000


	//----- nvinfo : EIATTR_MAXREG_COUNT
	.align		4
        /*001c*/ 	.byte	0x03, 0x1b
        /*001e*/ 	.short	0x00ff


	//----- nvinfo : EIATTR_EXTERNS
	.align		4
        /*0020*/ 	.byte	0x04, 0x0f
        /*0022*/ 	.short	(.L_108 - .L_107)


	//   ....[0]....
	.align		4
.L_107:
        /*0024*/ 	.word	index@(vprintf)


	//----- nvinfo : EIATTR_MERCURY_ISA_VERSION
	.align		4
.L_108:
        /*0028*/ 	.byte	0x03, 0x5f
        /*002a*/ 	.short	0x0101


	//----- nvinfo : EIATTR_VRC_CTA_INIT_COUNT
	.align		4
        /*002c*/ 	.byte	0x02, 0x4a
	.zero		1
	.zero		1


	//----- nvinfo : EIATTR_SYSCALL_OFFSETS
	.align		4
        /*0030*/ 	.byte	0x04, 0x46
        /*0032*/ 	.short	(.L_110 - .L_109)


	//   ....[0]....
.L_109:
        /*0034*/ 	.word	0x00000150


	//----- nvinfo : EIATTR_EXIT_INSTR_OFFSETS
	.align		4
.L_110:
        /*0038*/ 	.byte	0x04, 0x1c
        /*003a*/ 	.short	(.L_112 - .L_111)


	//   ....[0]....
.L_111:
        /*003c*/ 	.word	0x00000160


	//----- nvinfo : EIATTR_CBANK_PARAM_SIZE
	.align		4
.L_112:
        /*0040*/ 	.byte	0x03, 0x19
        /*0042*/ 	.short	0x0008


	//----- nvinfo : EIATTR_PARAM_CBANK
	.align		4
        /*0044*/ 	.byte	0x04, 0x0a
        /*0046*/ 	.short	(.L_114 - .L_113)
	.align		4
.L_113:
        /*0048*/ 	.word	index@(.nv.constant0._Z22unique_gid_calculationPi)
        /*004c*/ 	.short	0x0380
        /*004e*/ 	.short	0x0008


	//----- nvinfo : EIATTR_SW_WAR
	.align		4
.L_114:
        /*0050*/ 	.byte	0x04, 0x36
        /*0052*/ 	.short	(.L_116 - .L_115)
.L_115:
        /*0054*/ 	.word	0x00000008
.L_116:


//--------------------- .nv.info._Z25unique_idx_calc_threadIdxPi --------------------------
	.section	.nv.info._Z25unique_idx_calc_threadIdxPi,"",@"SHT_CUDA_INFO"
	.sectionflags	@""
	.align	4


	//----- nvinfo : EIATTR_CUDA_API_VERSION
	.align		4
        /*0000*/ 	.byte	0x04, 0x37
        /*0002*/ 	.short	(.L_118 - .L_117)
.L_117:
        /*0004*/ 	.word	0x00000082


	//----- nvinfo : EIATTR_KPARAM_INFO
	.align		4
.L_118:
        /*0008*/ 	.byte	0x04, 0x17
        /*000a*/ 	.short	(.L_120 - .L_119)
.L_119:
        /*000c*/ 	.word	0x00000000
        /*0010*/ 	.short	0x0000
        /*0012*/ 	.short	0x0000
        /*0014*/ 	.byte	0x00, 0xf5, 0x21, 0x00


	//----- nvinfo : EIATTR_SPARSE_MMA_MASK
	.align		4
.L_120:
        /*0018*/ 	.byte	0x03, 0x50
        /*001a*/ 	.short	0x0000


	//----- nvinfo : EIATTR_MAXREG_COUNT
	.align		4
        /*001c*/ 	.byte	0x03, 0x1b
        /*001e*/ 	.short	0x00ff


	//----- nvinfo : EIATTR_EXTERNS
	.align		4
        /*0020*/ 	.byte	0x04, 0x0f
        /*0022*/ 	.short	(.L_122 - .L_121)


	//   ....[0]....
	.align		4
.L_121:
        /*0024*/ 	.word	index@(vprintf)


	//----- nvinfo : EIATTR_MERCURY_ISA_VERSION
	.align		4
.L_122:
        /*0028*/ 	.byte	0x03, 0x5f
        /*002a*/ 	.short	0x0101


	//----- nvinfo : EIATTR_VRC_CTA_INIT_COUNT
	.align		4
        /*002c*/ 	.byte	0x02, 0x4a
	.zero		1
	.zero		1


	//----- nvinfo : EIATTR_SYSCALL_OFFSETS
	.align		4
        /*0030*/ 	.byte	0x04, 0x46
        /*0032*/ 	.short	(.L_124 - .L_123)


	//   ....[0]....
.L_123:
        /*0034*/ 	.word	0x00000120


	//----- nvinfo : EIATTR_EXIT_INSTR_OFFSETS
	.align		4
.L_124:
        /*0038*/ 	.byte	0x04, 0x1c
        /*003a*/ 	.short	(.L_126 - .L_125)


	//   ....[0]....
.L_125:
        /*003c*/ 	.word	0x00000130


	//----- nvinfo : EIATTR_CBANK_PARAM_SIZE
	.align		4
.L_126:
        /*0040*/ 	.byte	0x03, 0x19
        /*0042*/ 	.short	0x0008


	//----- nvinfo : EIATTR_PARAM_CBANK
	.align		4
        /*0044*/ 	.byte	0x04, 0x0a
        /*0046*/ 	.short	(.L_128 - .L_127)
	.align		4
.L_127:
        /*0048*/ 	.word	index@(.nv.constant0._Z25unique_idx_calc_threadIdxPi)
        /*004c*/ 	.short	0x0380
        /*004e*/ 	.short	0x0008


	//----- nvinfo : EIATTR_SW_WAR
	.align		4
.L_128:
        /*0050*/ 	.byte	0x04, 0x36
        /*0052*/ 	.short	(.L_130 - .L_129)
.L_129:
        /*0054*/ 	.word	0x00000008
.L_130:


//--------------------- .nv.info._Z10hello_cudav  --------------------------
	.section	.nv.info._Z10hello_cudav,"",@"SHT_CUDA_INFO"
	.sectionflags	@""
	.align	4


	//----- nvinfo : EIATTR_CUDA_API_VERSION
	.align		4
        /*0000*/ 	.byte	0x04, 0x37
        /*0002*/ 	.short	(.L_132 - .L_131)
.L_131:
        /*0004*/ 	.word	0x00000082


	//----- nvinfo : EIATTR_SPARSE_MMA_MASK
	.align		4
.L_132:
        /*0008*/ 	.byte	0x03, 0x50
        /*000a*/ 	.short	0x0000


	//----- nvinfo : EIATTR_MAXREG_COUNT
	.align		4
        /*000c*/ 	.byte	0x03, 0x1b
        /*000e*/ 	.short	0x00ff


	//----- nvinfo : EIATTR_EXTERNS
	.align		4
        /*0010*/ 	.byte	0x04, 0x0f
        /*0012*/ 	.short	(.L_134 - .L_133)


	//   ....[0]....
	.align		4
.L_133:
        /*0014*/ 	.word	index@(vprintf)


	//----- nvinfo : EIATTR_MERCURY_ISA_VERSION
	.align		4
.L_134:
        /*0018*/ 	.byte	0x03, 0x5f
        /*001a*/ 	.short	0x0101


	//----- nvinfo : EIATTR_VRC_CTA_INIT_COUNT
	.align		4
        /*001c*/ 	.byte	0x02, 0x4a
	.zero		1
	.zero		1


	//----- nvinfo : EIATTR_SYSCALL_OFFSETS
	.align		4
        /*0020*/ 	.byte	0x04, 0x46
        /*0022*/ 	.short	(.L_136 - .L_135)


	//   ....[0]....
.L_135:
        /*0024*/ 	.word	0x00000150


	//----- nvinfo : EIATTR_EXIT_INSTR_OFFSETS
	.align		4
.L_136:
        /*0028*/ 	.byte	0x04, 0x1c
        /*002a*/ 	.short	(.L_138 - .L_137)


	//   ....[0]....
.L_137:
        /*002c*/ 	.word	0x00000160


	//----- nvinfo : EIATTR_SW_WAR
	.align		4
.L_138:
        /*0030*/ 	.byte	0x04, 0x36
        /*0032*/ 	.short	(.L_140 - .L_139)
.L_139:
        /*0034*/ 	.word	0x00000008
.L_140:


//--------------------- .nv.callgraph             --------------------------
	.section	.nv.callgraph,"",@"SHT_CUDA_CALLGRAPH"
	.align	4
	.sectionentsize	8
	.align		4
        /*0000*/ 	.word	0x00000000
	.align		4
        /*0004*/ 	.word	0xffffffff
	.align		4
        /*0008*/ 	.word	index@(_Z28unique_gid_calculation_3d_3dPi)
	.align		4
        /*000c*/ 	.word	index@(vprintf)
	.align		4
        /*0010*/ 	.word	index@(_Z25unique_gid_calculation_3dPi)
	.align		4
        /*0014*/ 	.word	index@(vprintf)
	.align		4
        /*0018*/ 	.word	index@(_Z28unique_gid_calculation_2d_2dPi)
	.align		4
        /*001c*/ 	.word	index@(vprintf)
	.align		4
        /*0020*/ 	.word	index@(_Z25unique_gid_calculation_2dPi)
	.align		4
        /*0024*/ 	.word	index@(vprintf)
	.align		4
        /*0028*/ 	.word	index@(_Z22unique_gid_calculationPi)
	.align		4
        /*002c*/ 	.word	index@(vprintf)
	.align		4
        /*0030*/ 	.word	index@(_Z25unique_idx_calc_threadIdxPi)
	.align		4
        /*0034*/ 	.word	index@(vprintf)
	.align		4
        /*0038*/ 	.word	index@(_Z10hello_cudav)
	.align		4
        /*003c*/ 	.word	index@(vprintf)
	.align		4
        /*0040*/ 	.word	0x00000000
	.align		4
        /*0044*/ 	.word	0xfffffffe
	.align		4
        /*0048*/ 	.word	0x00000000
	.align		4
        /*004c*/ 	.word	0xfffffffd
	.align		4
        /*0050*/ 	.word	0x00000000
	.align		4
        /*0054*/ 	.word	0xfffffffc


//--------------------- .nv.constant4             --------------------------
	.section	.nv.constant4,"a",@progbits
	.align	8
	.align		8
.nv.constant4:
        /*0000*/ 	.dword	vprintf
	.align		8
        /*0008*/ 	.dword	$str
	.align		8
        /*0010*/ 	.dword	$str$1
	.align		8
        /*0018*/ 	.dword	$str$2
	.align		8
        /*0020*/ 	.dword	$str$3
	.align		8
        /*0028*/ 	.dword	$str$4


//--------------------- .text._Z28unique_gid_calculation_3d_3dPi --------------------------
	.section	.text._Z28unique_gid_calculation_3d_3dPi,"ax",@progbits
	.align	128
        .global         _Z28unique_gid_calculation_3d_3dPi
        .type           _Z28unique_gid_calculation_3d_3dPi,@function
        .size           _Z28unique_gid_calculation_3d_3dPi,(.L_x_14 - _Z28unique_gid_calculation_3d_3dPi)
        .other          _Z28unique_gid_calculation_3d_3dPi,@"STO_CUDA_ENTRY STV_DEFAULT"
_Z28unique_gid_calculation_3d_3dPi:
.text._Z28unique_gid_calculation_3d_3dPi:
[----:B------:R-:W0:Y:S01]  /*0000*/  LDC R1, c[0x0][0x37c] ;  /* 0x0000df00ff017b82 */ /* 0x000e220000000800 */
[----:B------:R-:W1:Y:S01]  /*0010*/  S2R R14, SR_CTAID.Z ;  /* 0x00000000000e7919 */ /* 0x000e620000002700 */
[----:B------:R-:W2:Y:S06]  /*0020*/  LDCU UR8, c[0x0][0x2fc] ;  /* 0x00005f80ff0877ac */ /* 0x000eac0008000800 */
[----:B------:R-:W3:Y:S01]  /*0030*/  LDC.64 R2, c[0x0][0x380] ;  /* 0x0000e000ff027b82 */ /* 0x000ee20000000a00 */
[----:B0-----:R-:W-:Y:S01]  /*0040*/  IADD3 R1, PT, PT, R1, -0x20, RZ ;  /* 0xffffffe001017810 */ /* 0x001fe20007ffe0ff */
[----:B------:R-:W0:Y:S01]  /*0050*/  S2R R15, SR_TID.X ;  /* 0x00000000000f7919 */ /* 0x000e220000002100 */
[----:B------:R-:W4:Y:S01]  /*0060*/  LDCU UR9, c[0x0][0x360] ;  /* 0x00006c00ff0977ac */ /* 0x000f220008000800 */
[----:B------:R-:W0:Y:S01]  /*0070*/  S2R R8, SR_TID.Y ;  /* 0x0000000000087919 */ /* 0x000e220000002200 */
[----:B------:R-:W4:Y:S01]  /*0080*/  LDCU UR4, c[0x0][0x364] ;  /* 0x00006c80ff0477ac */ /* 0x000f220008000800 */
[----:B------:R-:W1:Y:S01]  /*0090*/  S2R R13, SR_CTAID.Y ;  /* 0x00000000000d7919 */ /* 0x000e620000002600 */
[----:B------:R-:W5:Y:S01]  /*00a0*/  LDCU UR5, c[0x0][0x368] ;  /* 0x00006d00ff0577ac */ /* 0x000f620008000800 */
[----:B------:R-:W2:Y:S01]  /*00b0*/  S2R R9, SR_TID.Z ;  /* 0x0000000000097919 */ /* 0x000ea20000002300 */
[----:B------:R-:W3:Y:S01]  /*00c0*/  LDCU UR10, c[0x0][0x370] ;  /* 0x00006e00ff0a77ac */ /* 0x000ee20008000800 */
[----:B------:R-:W3:Y:S01]  /*00d0*/  S2R R12, SR_CTAID.X ;  /* 0x00000000000c7919 */ /* 0x000ee20000002500 */
[----:B------:R-:W1:Y:S01]  /*00e0*/  LDCU UR11, c[0x0][0x374] ;  /* 0x00006e80ff0b77ac */ /* 0x000e620008000800 */
[----:B------:R-:W3:Y:S01]  /*00f0*/  LDCU.64 UR6, c[0x0][0x358] ;  /* 0x00006b00ff0677ac */ /* 0x000ee20008000a00 */
[----:B----4-:R-:W-:-:S04]  /*0100*/  UIMAD UR4, UR9, UR4, URZ ;  /* 0x00000004090472a4 */ /* 0x010fc8000f8e02ff */
[----:B-----5:R-:W-:Y:S01]  /*0110*/  UIMAD UR5, UR4, UR5, URZ ;  /* 0x00000005040572a4 */ /* 0x020fe2000f8e02ff */
[----:B0-----:R-:W-:Y:S02]  /*0120*/  IMAD R0, R8, UR9, R15 ;  /* 0x0000000908007c24 */ /* 0x001fe4000f8e020f */
[----:B-1----:R-:W-:Y:S02]  /*0130*/  IMAD R5, R14, UR11, R13 ;  /* 0x0000000b0e057c24 */ /* 0x002fe4000f8e020d */
[----:B--2---:R-:W-:Y:S02]  /*0140*/  IMAD R0, R9, UR4, R0 ;  /* 0x0000000409007c24 */ /* 0x004fe4000f8e0200 */
[----:B---3--:R-:W-:-:S04]  /*0150*/  IMAD R5, R5, UR10, R12 ;  /* 0x0000000a05057c24 */ /* 0x008fc8000f8e020c */
[----:B------:R-:W-:-:S04]  /*0160*/  IMAD R10, R5, UR5, R0 ;  /* 0x00000005050a7c24 */ /* 0x000fc8000f8e0200 */
[----:B------:R-:W-:-:S05]  /*0170*/  IMAD.WIDE R2, R10, 0x4, R2 ;  /* 0x000000040a027825 */ /* 0x000fca00078e0202 */
[----:B------:R-:W2:Y:S01]  /*0180*/  LDG.E R11, desc[UR6][R2.64] ;  /* 0x00000006020b7981 */ /* 0x000ea2000c1e1900 */
[----:B------:R-:W-:Y:S01]  /*0190*/  MOV R0, 0x0 ;  /* 0x0000000000007802 */ /* 0x000fe20000000f00 */
[----:B------:R-:W0:Y:S02]  /*01a0*/  LDCU UR4, c[0x0][0x2f8] ;  /* 0x00005f00ff0477ac */ /* 0x000e240008000800 */
[----:B------:R1:W-:Y:S01]  /*01b0*/  STL.128 [R1], R12 ;  /* 0x0000000c01007387 */ /* 0x0003e20000100c00 */
[----:B------:R1:W3:Y:S01]  /*01c0*/  LDC.64 R16, c[0x4][R0] ;  /* 0x0100000000107b82 */ /* 0x0002e20000000a00 */
[----:B------:R-:W4:Y:S01]  /*01d0*/  LDCU.64 UR6, c[0x4][0x28] ;  /* 0x01000500ff0677ac */ /* 0x000f220008000a00 */
[----:B0-----:R-:W-:Y:S02]  /*01e0*/  IADD3 R6, P0, PT, R1, UR4, RZ ;  /* 0x0000000401067c10 */ /* 0x001fe4000ff1e0ff */
[----:B----4-:R-:W-:Y:S02]  /*01f0*/  MOV R4, UR6 ;  /* 0x0000000600047c02 */ /* 0x010fe40008000f00 */
[----:B------:R-:W-:-:S02]  /*0200*/  MOV R5, UR7 ;  /* 0x0000000700057c02 */ /* 0x000fc40008000f00 */
[----:B------:R-:W-:Y:S01]  /*0210*/  IADD3.X R7, PT, PT, RZ, UR8, RZ, P0, !PT ;  /* 0x00000008ff077c10 */ /* 0x000fe200087fe4ff */
[----:B--23--:R1:W-:Y:S06]  /*0220*/  STL.128 [R1+0x10], R8 ;  /* 0x0000100801007387 */ /* 0x00c3ec0000100c00 */
[----:B------:R-:W-:-:S07]  /*0230*/  LEPC R20, `(.L_x_0) ;  /* 0x000000001014794e */ /* 0x000fce0000000000 */
[----:B-1----:R-:W-:Y:S05]  /*0240*/  CALL.ABS.NOINC R16 ;  /* 0x0000000010007343 */ /* 0x002fea0003c00000 */
.L_x_0:
[----:B------:R-:W-:Y:S05]  /*0250*/  EXIT ;  /* 0x000000000000794d */ /* 0x000fea0003800000 */
.L_x_1:
[----:B------:R-:W-:-:S00]  /*0260*/  BRA `(.L_x_1) ;  /* 0xfffffffc00fc7947 */ /* 0x000fc0000383ffff */
[----:B------:R-:W-:-:S00]  /*0270*/  NOP ;  /* 0x0000000000007918 */ /* 0x000fc00000000000 */
        /* <DEDUP_REMOVED lines=8> */
.L_x_14:


//--------------------- .text._Z25unique_gid_calculation_3dPi --------------------------
	.section	.text._Z25unique_gid_calculation_3dPi,"ax",@progbits
	.align	128
        .global         _Z25unique_gid_calculation_3dPi
        .type           _Z25unique_gid_calculation_3dPi,@function
        .size           _Z25unique_gid_calculation_3dPi,(.L_x_15 - _Z25unique_gid_calculation_3dPi)
        .other          _Z25unique_gid_calculation_3dPi,@"STO_CUDA_ENTRY STV_DEFAULT"
_Z25unique_gid_calculation_3dPi:
.text._Z25unique_gid_calculation_3dPi:
[----:B------:R-:W0:Y:S01]  /*0000*/  LDC R1, c[0x0][0x37c] ;  /* 0x0000df00ff017b82 */ /* 0x000e220000000800 */
[----:B------:R-:W1:Y:S01]  /*0010*/  S2R R11, SR_TID.Z ;  /* 0x00000000000b7919 */ /* 0x000e620000002300 */
[----:B------:R-:W2:Y:S06]  /*0020*/  LDCU UR6, c[0x0][0x2fc] ;  /* 0x00005f80ff0677ac */ /* 0x000eac0008000800 */
[----:B------:R-:W3:Y:S01]  /*0030*/  LDC.64 R2, c[0x0][0x380] ;  /* 0x0000e000ff027b82 */ /* 0x000ee20000000a00 */
[----:B0-----:R-:W-:Y:S01]  /*0040*/  VIADD R1, R1, 0xfffffff0 ;  /* 0xfffffff001017836 */ /* 0x001fe20000000000 */
[----:B------:R-:W1:Y:S01]  /*0050*/  S2R R0, SR_TID.Y ;  /* 0x0000000000007919 */ /* 0x000e620000002200 */
[----:B------:R-:W0:Y:S01]  /*0060*/  LDCU UR7, c[0x0][0x360] ;  /* 0x00006c00ff0777ac */ /* 0x000e220008000800 */
[----:B------:R-:W0:Y:S01]  /*0070*/  S2R R10, SR_TID.X ;  /* 0x00000000000a7919 */ /* 0x000e220000002100 */
[----:B------:R-:W1:Y:S01]  /*0080*/  LDCU UR8, c[0x0][0x364] ;  /* 0x00006c80ff0877ac */ /* 0x000e620008000800 */
[----:B------:R-:W4:Y:S01]  /*0090*/  LDCU.64 UR4, c[0x0][0x358] ;  /* 0x00006b00ff0477ac */ /* 0x000f220008000a00 */
[----:B-1----:R-:W-:Y:S01]  /*00a0*/  IMAD R11, R11, UR8, R0 ;  /* 0x000000080b0b7c24 */ /* 0x002fe2000f8e0200 */
[----:B------:R-:W1:Y:S03]  /*00b0*/  LDCU.64 UR8, c[0x4][0x20] ;  /* 0x01000400ff0877ac */ /* 0x000e660008000a00 */
[----:B0-----:R-:W-:-:S04]  /*00c0*/  IMAD R11, R11, UR7, R10 ;  /* 0x000000070b0b7c24 */ /* 0x001fc8000f8e020a */
[----:B---3--:R-:W-:-:S06]  /*00d0*/  IMAD.WIDE.U32 R2, R11, 0x4, R2 ;  /* 0x000000040b027825 */ /* 0x008fcc00078e0002 */
[----:B----4-:R-:W3:Y:S01]  /*00e0*/  LDG.E R2, desc[UR4][R2.64] ;  /* 0x0000000402027981 */ /* 0x010ee2000c1e1900 */
[----:B------:R-:W-:Y:S01]  /*00f0*/  MOV R0, 0x0 ;  /* 0x0000000000007802 */ /* 0x000fe20000000f00 */
[----:B------:R-:W0:Y:S02]  /*0100*/  LDCU UR4, c[0x0][0x2f8] ;  /* 0x00005f00ff0477ac */ /* 0x000e240008000800 */
[----:B------:R4:W-:Y:S01]  /*0110*/  STL.64 [R1], R10 ;  /* 0x0000000a01007387 */ /* 0x0009e20000100a00 */
[----:B------:R4:W3:Y:S01]  /*0120*/  LDC.64 R8, c[0x4][R0] ;  /* 0x0100000000087b82 */ /* 0x0008e20000000a00 */
[----:B-1----:R-:W-:Y:S01]  /*0130*/  IMAD.U32 R4, RZ, RZ, UR8 ;  /* 0x00000008ff047e24 */ /* 0x002fe2000f8e00ff */
[----:B------:R-:W-:Y:S02]  /*0140*/  MOV R5, UR9 ;  /* 0x0000000900057c02 */ /* 0x000fe40008000f00 */
[----:B0-----:R-:W-:-:S04]  /*0150*/  IADD3 R6, P0, PT, R1, UR4, RZ ;  /* 0x0000000401067c10 */ /* 0x001fc8000ff1e0ff */
[----:B--2---:R-:W-:Y:S01]  /*0160*/  IADD3.X R7, PT, PT, RZ, UR6, RZ, P0, !PT ;  /* 0x00000006ff077c10 */ /* 0x004fe200087fe4ff */
[----:B---3--:R4:W-:Y:S08]  /*0170*/  STL [R1+0x8], R2 ;  /* 0x0000080201007387 */ /* 0x0089f00000100800 */
[----:B------:R-:W-:-:S07]  /*0180*/  LEPC R20, `(.L_x_2) ;  /* 0x000000001014794e */ /* 0x000fce0000000000 */
[----:B----4-:R-:W-:Y:S05]  /*0190*/  CALL.ABS.NOINC R8 ;  /* 0x0000000008007343 */ /* 0x010fea0003c00000 */
.L_x_2:
[----:B------:R-:W-:Y:S05]  /*01a0*/  EXIT ;  /* 0x000000000000794d */ /* 0x000fea0003800000 */
.L_x_3:
        /* <DEDUP_REMOVED lines=13> */
.L_x_15:


//--------------------- .text._Z28unique_gid_calculation_2d_2dPi --------------------------
	.section	.text._Z28unique_gid_calculation_2d_2dPi,"ax",@progbits
	.align	128
        .global         _Z28unique_gid_calculation_2d_2dPi
        .type           _Z28unique_gid_calculation_2d_2dPi,@function
        .size           _Z28unique_gid_calculation_2d_2dPi,(.L_x_16 - _Z28unique_gid_calculation_2d_2dPi)
        .other          _Z28unique_gid_calculation_2d_2dPi,@"STO_CUDA_ENTRY STV_DEFAULT"
_Z28unique_gid_calculation_2d_2dPi:
.text._Z28unique_gid_calculation_2d_2dPi:
[----:B------:R-:W0:Y:S01]  /*0000*/  LDC R1, c[0x0][0x37c] ;  /* 0x0000df00ff017b82 */ /* 0x000e220000000800 */
[----:B------:R-:W1:Y:S01]  /*0010*/  S2R R7, SR_CTAID.Y ;  /* 0x0000000000077919 */ /* 0x000e620000002600 */
[----:B------:R-:W2:Y:S06]  /*0020*/  LDCU UR6, c[0x0][0x2fc] ;  /* 0x00005f80ff0677ac */ /* 0x000eac0008000800 */
[----:B------:R-:W3:Y:S01]  /*0030*/  LDC.64 R2, c[0x0][0x380] ;  /* 0x0000e000ff027b82 */ /* 0x000ee20000000a00 */
[----:B0-----:R-:W-:Y:S01]  /*0040*/  IADD3 R1, PT, PT, R1, -0x10, RZ ;  /* 0xfffffff001017810 */ /* 0x001fe20007ffe0ff */
[----:B------:R-:W1:Y:S01]  /*0050*/  S2R R8, SR_CTAID.X ;  /* 0x0000000000087919 */ /* 0x000e620000002500 */
[----:B------:R-:W0:Y:S01]  /*0060*/  LDCU UR7, c[0x0][0x360] ;  /* 0x00006c00ff0777ac */ /* 0x000e220008000800 */
[----:B------:R-:W4:Y:S01]  /*0070*/  S2R R5, SR_TID.Y ;  /* 0x0000000000057919 */ /* 0x000f220000002200 */
[----:B------:R-:W4:Y:S01]  /*0080*/  LDCU UR8, c[0x0][0x364] ;  /* 0x00006c80ff0877ac */ /* 0x000f220008000800 */
[----:B------:R-:W0:Y:S01]  /*0090*/  S2R R9, SR_TID.X ;  /* 0x0000000000097919 */ /* 0x000e220000002100 */
[----:B------:R-:W1:Y:S01]  /*00a0*/  LDCU UR9, c[0x0][0x370] ;  /* 0x00006e00ff0977ac */ /* 0x000e620008000800 */
[----:B------:R-:W5:Y:S01]  /*00b0*/  LDCU.64 UR4, c[0x0][0x358] ;  /* 0x00006b00ff0477ac */ /* 0x000f620008000a00 */
[----:B-1----:R-:W-:-:S04]  /*00c0*/  IMAD R0, R7, UR9, R8 ;  /* 0x0000000907007c24 */ /* 0x002fc8000f8e0208 */
[----:B----4-:R-:W-:Y:S01]  /*00d0*/  IMAD R0, R0, UR8, R5 ;  /* 0x0000000800007c24 */ /* 0x010fe2000f8e0205 */
[----:B------:R-:W1:Y:S03]  /*00e0*/  LDCU.64 UR8, c[0x4][0x18] ;  /* 0x01000300ff0877ac */ /* 0x000e660008000a00 */
[----:B0-----:R-:W-:-:S04]  /*00f0*/  IMAD R10, R0, UR7, R9 ;  /* 0x00000007000a7c24 */ /* 0x001fc8000f8e0209 */
[----:B---3--:R-:W-:-:S05]  /*0100*/  IMAD.WIDE R2, R10, 0x4, R2 ;  /* 0x000000040a027825 */ /* 0x008fca00078e0202 */
[----:B-----5:R-:W3:Y:S01]  /*0110*/  LDG.E R11, desc[UR4][R2.64] ;  /* 0x00000004020b7981 */ /* 0x020ee2000c1e1900 */
[----:B------:R-:W-:Y:S01]  /*0120*/  MOV R0, 0x0 ;  /* 0x0000000000007802 */ /* 0x000fe20000000f00 */
[----:B------:R-:W0:Y:S03]  /*0130*/  LDCU UR4, c[0x0][0x2f8] ;  /* 0x00005f00ff0477ac */ /* 0x000e260008000800 */
[----:B------:R4:W3:Y:S01]  /*0140*/  LDC.64 R12, c[0x4][R0] ;  /* 0x01000000000c7b82 */ /* 0x0008e20000000a00 */
[----:B-1----:R-:W-:Y:S02]  /*0150*/  MOV R4, UR8 ;  /* 0x0000000800047c02 */ /* 0x002fe40008000f00 */
[----:B------:R-:W-:Y:S02]  /*0160*/  MOV R5, UR9 ;  /* 0x0000000900057c02 */ /* 0x000fe40008000f00 */
[----:B0-----:R-:W-:-:S04]  /*0170*/  IADD3 R6, P0, PT, R1, UR4, RZ ;  /* 0x0000000401067c10 */ /* 0x001fc8000ff1e0ff */
[----:B--2---:R-:W-:Y:S01]  /*0180*/  IADD3.X R7, PT, PT, RZ, UR6, RZ, P0, !PT ;  /* 0x00000006ff077c10 */ /* 0x004fe200087fe4ff */
[----:B---3--:R4:W-:Y:S08]  /*0190*/  STL.128 [R1], R8 ;  /* 0x0000000801007387 */ /* 0x0089f00000100c00 */
[----:B------:R-:W-:-:S07]  /*01a0*/  LEPC R20, `(.L_x_4) ;  /* 0x000000001014794e */ /* 0x000fce0000000000 */
[----:B----4-:R-:W-:Y:S05]  /*01b0*/  CALL.ABS.NOINC R12 ;  /* 0x000000000c007343 */ /* 0x010fea0003c00000 */
.L_x_4:
[----:B------:R-:W-:Y:S05]  /*01c0*/  EXIT ;  /* 0x000000000000794d */ /* 0x000fea0003800000 */
.L_x_5:
        /* <DEDUP_REMOVED lines=11> */
.L_x_16:


//--------------------- .text._Z25unique_gid_calculation_2dPi --------------------------
	.section	.text._Z25unique_gid_calculation_2dPi,"ax",@progbits
	.align	128
        .global         _Z25unique_gid_calculation_2dPi
        .type           _Z25unique_gid_calculation_2dPi,@function
        .size           _Z25unique_gid_calculation_2dPi,(.L_x_17 - _Z25unique_gid_calculation_2dPi)
        .other          _Z25unique_gid_calculation_2dPi,@"STO_CUDA_ENTRY STV_DEFAULT"
_Z25unique_gid_calculation_2dPi:
.text._Z25unique_gid_calculation_2dPi:
[----:B------:R-:W0:Y:S01]  /*0000*/  LDC R1, c[0x0][0x37c] ;  /* 0x0000df00ff017b82 */ /* 0x000e220000000800 */
[----:B------:R-:W1:Y:S01]  /*0010*/  S2R R5, SR_CTAID.Y ;  /* 0x0000000000057919 */ /* 0x000e620000002600 */
[----:B------:R-:W2:Y:S06]  /*0020*/  LDCU UR6, c[0x0][0x2fc] ;  /* 0x00005f80ff0677ac */ /* 0x000eac0008000800 */
[----:B------:R-:W3:Y:S01]  /*0030*/  LDC.64 R2, c[0x0][0x380] ;  /* 0x0000e000ff027b82 */ /* 0x000ee20000000a00 */
[----:B0-----:R-:W-:Y:S01]  /*0040*/  VIADD R1, R1, 0xfffffff0 ;  /* 0xfffffff001017836 */ /* 0x001fe20000000000 */
[----:B------:R-:W1:Y:S01]  /*0050*/  S2R R12, SR_CTAID.X ;  /* 0x00000000000c7919 */ /* 0x000e620000002500 */
[----:B------:R-:W0:Y:S01]  /*0060*/  LDCU UR7, c[0x0][0x360] ;  /* 0x00006c00ff0777ac */ /* 0x000e220008000800 */
[----:B------:R-:W0:Y:S01]  /*0070*/  S2R R13, SR_TID.X ;  /* 0x00000000000d7919 */ /* 0x000e220000002100 */
[----:B------:R-:W1:Y:S01]  /*0080*/  LDCU UR8, c[0x0][0x370] ;  /* 0x00006e00ff0877ac */ /* 0x000e620008000800 */
[----:B------:R-:W4:Y:S01]  /*0090*/  LDCU.64 UR4, c[0x0][0x358] ;  /* 0x00006b00ff0477ac */ /* 0x000f220008000a00 */
[----:B-1----:R-:W-:Y:S01]  /*00a0*/  IMAD R14, R5, UR8, R12 ;  /* 0x00000008050e7c24 */ /* 0x002fe2000f8e020c */
[----:B------:R-:W-:Y:S01]  /*00b0*/  MOV R0, 0x0 ;  /* 0x0000000000007802 */ /* 0x000fe20000000f00 */
[----:B------:R-:W1:Y:S02]  /*00c0*/  LDCU.64 UR8, c[0x4][0x18] ;  /* 0x01000300ff0877ac */ /* 0x000e640008000a00 */
[----:B0-----:R-:W-:-:S04]  /*00d0*/  IMAD R14, R14, UR7, R13 ;  /* 0x000000070e0e7c24 */ /* 0x001fc8000f8e020d */
[----:B---3--:R-:W-:-:S05]  /*00e0*/  IMAD.WIDE R2, R14, 0x4, R2 ;  /* 0x000000040e027825 */ /* 0x008fca00078e0202 */
[----:B----4-:R-:W3:Y:S01]  /*00f0*/  LDG.E R15, desc[UR4][R2.64] ;  /* 0x00000004020f7981 */ /* 0x010ee2000c1e1900 */
[----:B------:R-:W0:Y:S01]  /*0100*/  LDCU UR4, c[0x0][0x2f8] ;  /* 0x00005f00ff0477ac */ /* 0x000e220008000800 */
[----:B------:R4:W3:Y:S01]  /*0110*/  LDC.64 R8, c[0x4][R0] ;  /* 0x0100000000087b82 */ /* 0x0008e20000000a00 */
[----:B-1----:R-:W-:Y:S01]  /*0120*/  IMAD.U32 R4, RZ, RZ, UR8 ;  /* 0x00000008ff047e24 */ /* 0x002fe2000f8e00ff */
[----:B------:R-:W-:Y:S02]  /*0130*/  MOV R5, UR9 ;  /* 0x0000000900057c02 */ /* 0x000fe40008000f00 */
[----:B0-----:R-:W-:-:S04]  /*0140*/  IADD3 R6, P0, PT, R1, UR4, RZ ;  /* 0x0000000401067c10 */ /* 0x001fc8000ff1e0ff */
[----:B--2---:R-:W-:Y:S01]  /*0150*/  IADD3.X R7, PT, PT, RZ, UR6, RZ, P0, !PT ;  /* 0x00000006ff077c10 */ /* 0x004fe200087fe4ff */
[----:B---3--:R4:W-:Y:S08]  /*0160*/  STL.128 [R1], R12 ;  /* 0x0000000c01007387 */ /* 0x0089f00000100c00 */
[----:B------:R-:W-:-:S07]  /*0170*/  LEPC R20, `(.L_x_6) ;  /* 0x000000001014794e */ /* 0x000fce0000000000 */
[----:B----4-:R-:W-:Y:S05]  /*0180*/  CALL.ABS.NOINC R8 ;  /* 0x0000000008007343 */ /* 0x010fea0003c00000 */
.L_x_6:
[----:B------:R-:W-:Y:S05]  /*0190*/  EXIT ;  /* 0x000000000000794d */ /* 0x000fea0003800000 */
.L_x_7:
        /* <DEDUP_REMOVED lines=14> */
.L_x_17:


//--------------------- .text._Z22unique_gid_calculationPi --------------------------
	.section	.text._Z22unique_gid_calculationPi,"ax",@progbits
	.align	128
        .global         _Z22unique_gid_calculationPi
        .type           _Z22unique_gid_calculationPi,@function
        .size           _Z22unique_gid_calculationPi,(.L_x_18 - _Z22unique_gid_calculationPi)
        .other          _Z22unique_gid_calculationPi,@"STO_CUDA_ENTRY STV_DEFAULT"
_Z22unique_gid_calculationPi:
.text._Z22unique_gid_calculationPi:
[----:B------:R-:W0:Y:S01]  /*0000*/  LDC R1, c[0x0][0x37c] ;  /* 0x0000df00ff017b82 */ /* 0x000e220000000800 */
[----:B------:R-:W1:Y:S07]  /*0010*/  S2R R13, SR_TID.X ;  /* 0x00000000000d7919 */ /* 0x000e6e0000002100 */
[----:B------:R-:W2:Y:S01]  /*0020*/  LDC.64 R2, c[0x0][0x380] ;  /* 0x0000e000ff027b82 */ /* 0x000ea20000000a00 */
[----:B------:R-:W3:Y:S01]  /*0030*/  LDCU UR6, c[0x0][0x2fc] ;  /* 0x00005f80ff0677ac */ /* 0x000ee20008000800 */
[----:B0-----:R-:W-:Y:S01]  /*0040*/  VIADD R1, R1, 0xfffffff0 ;  /* 0xfffffff001017836 */ /* 0x001fe20000000000 */
[----:B------:R-:W1:Y:S01]  /*0050*/  S2R R12, SR_CTAID.X ;  /* 0x00000000000c7919 */ /* 0x000e620000002500 */
[----:B------:R-:W1:Y:S01]  /*0060*/  LDCU UR7, c[0x0][0x360] ;  /* 0x00006c00ff0777ac */ /* 0x000e620008000800 */
[----:B------:R-:W0:Y:S01]  /*0070*/  LDCU.64 UR4, c[0x0][0x358] ;  /* 0x00006b00ff0477ac */ /* 0x000e220008000a00 */
[----:B------:R-:W-:Y:S01]  /*0080*/  MOV R0, 0x0 ;  /* 0x0000000000007802 */ /* 0x000fe20000000f00 */
[----:B------:R-:W4:Y:S01]  /*0090*/  LDCU.64 UR8, c[0x4][0x18] ;  /* 0x01000300ff0877ac */ /* 0x000f220008000a00 */
[----:B-1----:R-:W-:-:S04]  /*00a0*/  IMAD R14, R12, UR7, R13 ;  /* 0x000000070c0e7c24 */ /* 0x002fc8000f8e020d */
[----:B--2---:R-:W-:-:S05]  /*00b0*/  IMAD.WIDE R2, R14, 0x4, R2 ;  /* 0x000000040e027825 */ /* 0x004fca00078e0202 */
[----:B0-----:R-:W2:Y:S01]  /*00c0*/  LDG.E R15, desc[UR4][R2.64] ;  /* 0x00000004020f7981 */ /* 0x001ea2000c1e1900 */
[----:B------:R-:W0:Y:S01]  /*00d0*/  LDCU UR4, c[0x0][0x2f8] ;  /* 0x00005f00ff0477ac */ /* 0x000e220008000800 */
[----:B------:R1:W1:Y:S01]  /*00e0*/  LDC.64 R8, c[0x4][R0] ;  /* 0x0100000000087b82 */ /* 0x0002620000000a00 */
[----:B----4-:R-:W-:Y:S01]  /*00f0*/  IMAD.U32 R4, RZ, RZ, UR8 ;  /* 0x00000008ff047e24 */ /* 0x010fe2000f8e00ff */
[----:B------:R-:W-:Y:S02]  /*0100*/  MOV R5, UR9 ;  /* 0x0000000900057c02 */ /* 0x000fe40008000f00 */
[----:B0-----:R-:W-:-:S04]  /*0110*/  IADD3 R6, P0, PT, R1, UR4, RZ ;  /* 0x0000000401067c10 */ /* 0x001fc8000ff1e0ff */
[----:B---3--:R-:W-:Y:S01]  /*0120*/  IADD3.X R7, PT, PT, RZ, UR6, RZ, P0, !PT ;  /* 0x00000006ff077c10 */ /* 0x008fe200087fe4ff */
[----:B-12---:R0:W-:Y:S08]  /*0130*/  STL.128 [R1], R12 ;  /* 0x0000000c01007387 */ /* 0x0061f00000100c00 */
[----:B------:R-:W-:-:S07]  /*0140*/  LEPC R20, `(.L_x_8) ;  /* 0x000000001014794e */ /* 0x000fce0000000000 */
[----:B0-----:R-:W-:Y:S05]  /*0150*/  CALL.ABS.NOINC R8 ;  /* 0x0000000008007343 */ /* 0x001fea0003c00000 */
.L_x_8:
[----:B------:R-:W-:Y:S05]  /*0160*/  EXIT ;  /* 0x000000000000794d */ /* 0x000fea0003800000 */
.L_x_9:
        /* <DEDUP_REMOVED lines=9> */
.L_x_18:


//--------------------- .text._Z25unique_idx_calc_threadIdxPi --------------------------
	.section	.text._Z25unique_idx_calc_threadIdxPi,"ax",@progbits
	.align	128
        .global         _Z25unique_idx_calc_threadIdxPi
        .type           _Z25unique_idx_calc_threadIdxPi,@function
        .size           _Z25unique_idx_calc_threadIdxPi,(.L_x_19 - _Z25unique_idx_calc_threadIdxPi)
        .other          _Z25unique_idx_calc_threadIdxPi,@"STO_CUDA_ENTRY STV_DEFAULT"
_Z25unique_idx_calc_threadIdxPi:
.text._Z25unique_idx_calc_threadIdxPi:
[----:B------:R-:W0:Y:S01]  /*0000*/  LDC R1, c[0x0][0x37c] ;  /* 0x0000df00ff017b82 */ /* 0x000e220000000800 */
[----:B------:R-:W1:Y:S07]  /*0010*/  S2R R10, SR_TID.X ;  /* 0x00000000000a7919 */ /* 0x000e6e0000002100 */
[----:B------:R-:W1:Y:S01]  /*0020*/  LDC.64 R2, c[0x0][0x380] ;  /* 0x0000e000ff027b82 */ /* 0x000e620000000a00 */
[----:B------:R-:W2:Y:S01]  /*0030*/  LDCU.64 UR4, c[0x0][0x358] ;  /* 0x00006b00ff0477ac */ /* 0x000ea20008000a00 */
[----:B0-----:R-:W-:Y:S01]  /*0040*/  VIADD R1, R1, 0xfffffff8 ;  /* 0xfffffff801017836 */ /* 0x001fe20000000000 */
[----:B------:R-:W0:Y:S01]  /*0050*/  LDCU.64 UR6, c[0x4][0x10] ;  /* 0x01000200ff0677ac */ /* 0x000e220008000a00 */
[----:B-1----:R-:W-:-:S05]  /*0060*/  IMAD.WIDE.U32 R2, R10, 0x4, R2 ;  /* 0x000000040a027825 */ /* 0x002fca00078e0002 */
[----:B--2---:R-:W2:Y:S01]  /*0070*/  LDG.E R11, desc[UR4][R2.64] ;  /* 0x00000004020b7981 */ /* 0x004ea2000c1e1900 */
[----:B------:R-:W-:Y:S01]  /*0080*/  MOV R0, 0x0 ;  /* 0x0000000000007802 */ /* 0x000fe20000000f00 */
[----:B------:R-:W1:Y:S01]  /*0090*/  LDCU UR4, c[0x0][0x2f8] ;  /* 0x00005f00ff0477ac */ /* 0x000e620008000800 */
[----:B0-----:R-:W-:Y:S01]  /*00a0*/  IMAD.U32 R4, RZ, RZ, UR6 ;  /* 0x00000006ff047e24 */ /* 0x001fe2000f8e00ff */
[----:B------:R-:W-:Y:S01]  /*00b0*/  MOV R5, UR7 ;  /* 0x0000000700057c02 */ /* 0x000fe20008000f00 */
[----:B------:R0:W3:Y:S01]  /*00c0*/  LDC.64 R8, c[0x4][R0] ;  /* 0x0100000000087b82 */ /* 0x0000e20000000a00 */
[----:B------:R-:W4:Y:S01]  /*00d0*/  LDCU UR5, c[0x0][0x2fc] ;  /* 0x00005f80ff0577ac */ /* 0x000f220008000800 */
[----:B-1----:R-:W-:-:S05]  /*00e0*/  IADD3 R6, P0, PT, R1, UR4, RZ ;  /* 0x0000000401067c10 */ /* 0x002fca000ff1e0ff */
[----:B----4-:R-:W-:Y:S01]  /*00f0*/  IMAD.X R7, RZ, RZ, UR5, P0 ;  /* 0x00000005ff077e24 */ /* 0x010fe200080e06ff */
[----:B--23--:R0:W-:Y:S07]  /*0100*/  STL.64 [R1], R10 ;  /* 0x0000000a01007387 */ /* 0x00c1ee0000100a00 */
[----:B------:R-:W-:-:S07]  /*0110*/  LEPC R20, `(.L_x_10) ;  /* 0x000000001014794e */ /* 0x000fce0000000000 */
[----:B0-----:R-:W-:Y:S05]  /*0120*/  CALL.ABS.NOINC R8 ;  /* 0x0000000008007343 */ /* 0x001fea0003c00000 */
.L_x_10:
[----:B------:R-:W-:Y:S05]  /*0130*/  EXIT ;  /* 0x000000000000794d */ /* 0x000fea0003800000 */
.L_x_11:
        /* <DEDUP_REMOVED lines=12> */
.L_x_19:


//--------------------- .text._Z10hello_cudav     --------------------------
	.section	.text._Z10hello_cudav,"ax",@progbits
	.align	128
        .global         _Z10hello_cudav
        .type           _Z10hello_cudav,@function
        .size           _Z10hello_cudav,(.L_x_20 - _Z10hello_cudav)
        .other          _Z10hello_cudav,@"STO_CUDA_ENTRY STV_DEFAULT"
_Z10hello_cudav:
.text._Z10hello_cudav:
[----:B------:R-:W0:Y:S01]  /*0000*/  LDC R1, c[0x0][0x37c] ;  /* 0x0000df00ff017b82 */ /* 0x000e220000000800 */
[----:B------:R-:W1:Y:S01]  /*0010*/  S2R R8, SR_CTAID.X ;  /* 0x0000000000087919 */ /* 0x000e620000002500 */
[----:B0-----:R-:W-:Y:S01]  /*0020*/  VIADD R1, R1, 0xffffffe8 ;  /* 0xffffffe801017836 */ /* 0x001fe20000000000 */
[----:B------:R-:W-:Y:S01]  /*0030*/  MOV R0, 0x0 ;  /* 0x0000000000007802 */ /* 0x000fe20000000f00 */
[----:B------:R-:W0:Y:S01]  /*0040*/  LDCU UR4, c[0x0][0x2f8] ;  /* 0x00005f00ff0477ac */ /* 0x000e220008000800 */
[----:B------:R-:W1:Y:S03]  /*0050*/  S2R R9, SR_CTAID.Y ;  /* 0x0000000000097919 */ /* 0x000e660000002600 */
[----:B------:R2:W3:Y:S01]  /*0060*/  LDC.64 R2, c[0x4][R0] ;  /* 0x0100000000027b82 */ /* 0x0004e20000000a00 */
[----:B------:R-:W4:Y:S01]  /*0070*/  LDCU.64 UR6, c[0x4][0x8] ;  /* 0x01000100ff0677ac */ /* 0x000f220008000a00 */
[----:B------:R-:W5:Y:S01]  /*0080*/  S2R R10, SR_CTAID.Z ;  /* 0x00000000000a7919 */ /* 0x000f620000002700 */
[----:B------:R-:W2:Y:S01]  /*0090*/  LDCU UR5, c[0x0][0x2fc] ;  /* 0x00005f80ff0577ac */ /* 0x000ea20008000800 */
[----:B------:R-:W5:Y:S01]  /*00a0*/  S2R R11, SR_TID.X ;  /* 0x00000000000b7919 */ /* 0x000f620000002100 */
[----:B------:R-:W5:Y:S01]  /*00b0*/  S2R R12, SR_TID.Y ;  /* 0x00000000000c7919 */ /* 0x000f620000002200 */
[----:B------:R-:W5:Y:S01]  /*00c0*/  S2R R13, SR_TID.Z ;  /* 0x00000000000d7919 */ /* 0x000f620000002300 */
[----:B0-----:R-:W-:Y:S01]  /*00d0*/  IADD3 R6, P0, PT, R1, UR4, RZ ;  /* 0x0000000401067c10 */ /* 0x001fe2000ff1e0ff */
[----:B----4-:R-:W-:Y:S01]  /*00e0*/  IMAD.U32 R4, RZ, RZ, UR6 ;  /* 0x00000006ff047e24 */ /* 0x010fe2000f8e00ff */
[----:B------:R-:W-:-:S03]  /*00f0*/  MOV R5, UR7 ;  /* 0x0000000700057c02 */ /* 0x000fc60008000f00 */
[----:B--2---:R-:W-:Y:S01]  /*0100*/  IMAD.X R7, RZ, RZ, UR5, P0 ;  /* 0x00000005ff077e24 */ /* 0x004fe200080e06ff */
[----:B-1----:R0:W-:Y:S04]  /*0110*/  STL.64 [R1], R8 ;  /* 0x0000000801007387 */ /* 0x0021e80000100a00 */
[----:B-----5:R0:W-:Y:S04]  /*0120*/  STL.64 [R1+0x8], R10 ;  /* 0x0000080a01007387 */ /* 0x0201e80000100a00 */
[----:B------:R0:W-:Y:S02]  /*0130*/  STL.64 [R1+0x10], R12 ;  /* 0x0000100c01007387 */ /* 0x0001e40000100a00 */
[----:B------:R-:W-:-:S07]  /*0140*/  LEPC R20, `(.L_x_12) ;  /* 0x000000001014794e */ /* 0x000fce0000000000 */
[----:B0--3--:R-:W-:Y:S05]  /*0150*/  CALL.ABS.NOINC R2 ;  /* 0x0000000002007343 */ /* 0x009fea0003c00000 */
.L_x_12:
[----:B------:R-:W-:Y:S05]  /*0160*/  EXIT ;  /* 0x000000000000794d */ /* 0x000fea0003800000 */
.L_x_13:
        /* <DEDUP_REMOVED lines=9> */
.L_x_20:


//--------------------- .nv.global.init           --------------------------
	.section	.nv.global.init,"aw",@progbits
.nv.global.init:
	.type		$str$3,@object
	.size		$str$3,($str$1 - $str$3)
$str$3:
        /*0000*/ 	.byte	0x74, 0x69, 0x64, 0x3d, 0x25, 0x64, 0x2c, 0x20, 0x67, 0x69, 0x64, 0x3d, 0x25, 0x64, 0x2c, 0x20
        /*0010*/ 	.byte	0x76, 0x61, 0x6c, 0x75, 0x65, 0x3d, 0x25, 0x64, 0x0a, 0x00
	.type		$str$1,@object
	.size		$str$1,($str$2 - $str$1)
$str$1:
        /*001a*/ 	.byte	0x74, 0x68, 0x72, 0x65, 0x61, 0x64, 0x49, 0x64, 0x78, 0x3a, 0x20, 0x25, 0x64, 0x2c, 0x20, 0x76
        /*002a*/ 	.byte	0x61, 0x6c, 0x75, 0x65, 0x3a, 0x20, 0x25, 0x64, 0x0a, 0x00
	.type		$str$2,@object
	.size		$str$2,($str$4 - $str$2)
$str$2:
        /*0034*/ 	.byte	0x62, 0x6c, 0x6f, 0x63, 0x6b, 0x49, 0x64, 0x78, 0x2e, 0x78, 0x3d, 0x25, 0x64, 0x2c, 0x20, 0x74
        /*0044*/ 	.byte	0x68, 0x72, 0x65, 0x61, 0x64, 0x49, 0x64, 0x78, 0x2e, 0x78, 0x3d, 0x25, 0x64, 0x2c, 0x20, 0x67
        /*0054*/ 	.byte	0x69, 0x64, 0x3d, 0x25, 0x64, 0x2c, 0x20, 0x76, 0x61, 0x6c, 0x75, 0x65, 0x3d, 0x25, 0x64, 0x0a
        /*0064*/ 	.byte	0x00
	.type		$str$4,@object
	.size		$str$4,($str - $str$4)
$str$4:
        /*0065*/ 	.byte	0x62, 0x6c, 0x6f, 0x63, 0x6b, 0x28, 0x25, 0x64, 0x2c, 0x25, 0x64, 0x2c, 0x25, 0x64, 0x29, 0x20
        /*0075*/ 	.byte	0x74, 0x68, 0x72, 0x65, 0x61, 0x64, 0x28, 0x25, 0x64, 0x2c, 0x25, 0x64, 0x2c, 0x25, 0x64, 0x29
        /*0085*/ 	.byte	0x20, 0x67, 0x69, 0x64, 0x3d, 0x25, 0x64, 0x2c, 0x20, 0x76, 0x61, 0x6c, 0x75, 0x65, 0x3d, 0x25
        /*0095*/ 	.byte	0x64, 0x0a, 0x00
	.type		$str,@object
	.size		$str,(.L_0 - $str)
$str:
        /*0098*/ 	.byte	0x48, 0x65, 0x6c, 0x6c, 0x6f, 0x20, 0x43, 0x75, 0x64, 0x61, 0x20, 0x62, 0x6c, 0x6f, 0x63, 0x6b
        /*00a8*/ 	.byte	0x49, 0x64, 0x78, 0x2e, 0x78, 0x3d, 0x25, 0x64, 0x2c, 0x20, 0x62, 0x6c, 0x6f, 0x63, 0x6b, 0x49
        /*00b8*/ 	.byte	0x64, 0x78, 0x2e, 0x79, 0x3d, 0x25, 0x64, 0x2c, 0x20, 0x62, 0x6c, 0x6f, 0x63, 0x6b, 0x49, 0x64
        /*00c8*/ 	.byte	0x78, 0x2e, 0x7a, 0x3d, 0x25, 0x64, 0x20, 0x3c, 0x3e, 0x20, 0x74, 0x68, 0x72, 0x65, 0x61, 0x64
        /*00d8*/ 	.byte	0x49, 0x64, 0x78, 0x2e, 0x78, 0x3d, 0x25, 0x64, 0x2c, 0x20, 0x74, 0x68, 0x72, 0x65, 0x61, 0x64
        /*00e8*/ 	.byte	0x49, 0x64, 0x78, 0x2e, 0x79, 0x3d, 0x25, 0x64, 0x2c, 0x20, 0x74, 0x68, 0x72, 0x65, 0x61, 0x64
        /*00f8*/ 	.byte	0x49, 0x64, 0x78, 0x2e, 0x7a, 0x3d, 0x25, 0x64, 0x0a, 0x00
.L_0:


//--------------------- .nv.shared.reserved.0     --------------------------
	.section	.nv.shared.reserved.0,"aw",@nobits
	.weak		__nv_reservedSMEM_offset_0_alias
	.size		__nv_reservedSMEM_offset_0_alias, 0, 64
	.other		__nv_reservedSMEM_offset_0_alias,@"STO_CUDA_RESERVED_SHARED STV_DEFAULT"
__nv_reservedSMEM_offset_0_alias:
	.zero		0
	.zero		64


//--------------------- .nv.constant0._Z28unique_gid_calculation_3d_3dPi --------------------------
	.section	.nv.constant0._Z28unique_gid_calculation_3d_3dPi,"a",@progbits
	.sectionflags	@""
	.align	4
.nv.constant0._Z28unique_gid_calculation_3d_3dPi:
	.zero		904


//--------------------- .nv.constant0._Z25unique_gid_calculation_3dPi --------------------------
	.section	.nv.constant0._Z25unique_gid_calculation_3dPi,"a",@progbits
	.sectionflags	@""
	.align	4
.nv.constant0._Z25unique_gid_calculation_3dPi:
	.zero		904


//--------------------- .nv.constant0._Z28unique_gid_calculation_2d_2dPi --------------------------
	.section	.nv.constant0._Z28unique_gid_calculation_2d_2dPi,"a",@progbits
	.sectionflags	@""
	.align	4
.nv.constant0._Z28unique_gid_calculation_2d_2dPi:
	.zero		904


//--------------------- .nv.constant0._Z25unique_gid_calculation_2dPi --------------------------
	.section	.nv.constant0._Z25unique_gid_calculation_2dPi,"a",@progbits
	.sectionflags	@""
	.align	4
.nv.constant0._Z25unique_gid_calculation_2dPi:
	.zero		904


//--------------------- .nv.constant0._Z22unique_gid_calculationPi --------------------------
	.section	.nv.constant0._Z22unique_gid_calculationPi,"a",@progbits
	.sectionflags	@""
	.align	4
.nv.constant0._Z22unique_gid_calculationPi:
	.zero		904


//--------------------- .nv.constant0._Z25unique_idx_calc_threadIdxPi --------------------------
	.section	.nv.constant0._Z25unique_idx_calc_threadIdxPi,"a",@progbits
	.sectionflags	@""
	.align	4
.nv.constant0._Z25unique_idx_calc_threadIdxPi:
	.zero		904


//--------------------- .nv.constant0._Z10hello_cudav --------------------------
	.section	.nv.constant0._Z10hello_cudav,"a",@progbits
	.sectionflags	@""
	.align	4
.nv.constant0._Z10hello_cudav:
	.zero		896


//--------------------- SYMBOLS --------------------------

	.type		.nv.reservedSmem.offset0,@object
	.size		.nv.reservedSmem.offset0,0x4
	.type		vprintf,@function
